//
// Generated by NVIDIA NVVM Compiler
//
// Compiler Build ID: CL-36424714
// Cuda compilation tools, release 13.0, V13.0.88
// Based on NVVM 20.0.0
//

.version 9.0
.target sm_100
.address_size 64

	// .globl	_Z27cyclid_corr_accum_nlag_fastP6float2S0_mmS0_iPjiiiib

.visible .entry _Z27cyclid_corr_accum_nlag_fastP6float2S0_mmS0_iPjiiiib(
	.param .u64 .ptr .align 1 _Z27cyclid_corr_accum_nlag_fastP6float2S0_mmS0_iPjiiiib_param_0,
	.param .u64 .ptr .align 1 _Z27cyclid_corr_accum_nlag_fastP6float2S0_mmS0_iPjiiiib_param_1,
	.param .u64 _Z27cyclid_corr_accum_nlag_fastP6float2S0_mmS0_iPjiiiib_param_2,
	.param .u64 _Z27cyclid_corr_accum_nlag_fastP6float2S0_mmS0_iPjiiiib_param_3,
	.param .u64 .ptr .align 1 _Z27cyclid_corr_accum_nlag_fastP6float2S0_mmS0_iPjiiiib_param_4,
	.param .u32 _Z27cyclid_corr_accum_nlag_fastP6float2S0_mmS0_iPjiiiib_param_5,
	.param .u64 .ptr .align 1 _Z27cyclid_corr_accum_nlag_fastP6float2S0_mmS0_iPjiiiib_param_6,
	.param .u32 _Z27cyclid_corr_accum_nlag_fastP6float2S0_mmS0_iPjiiiib_param_7,
	.param .u32 _Z27cyclid_corr_accum_nlag_fastP6float2S0_mmS0_iPjiiiib_param_8,
	.param .u32 _Z27cyclid_corr_accum_nlag_fastP6float2S0_mmS0_iPjiiiib_param_9,
	.param .u32 _Z27cyclid_corr_accum_nlag_fastP6float2S0_mmS0_iPjiiiib_param_10,
	.param .u8 _Z27cyclid_corr_accum_nlag_fastP6float2S0_mmS0_iPjiiiib_param_11
)
{
	.reg .pred 	%p<6>;
	.reg .b32 	%r<30>;
	.reg .b32 	%f<12>;
	.reg .b64 	%rd<19>;
	.reg .b64 	%fd<9>;

	ld.param.u64 	%rd2, [_Z27cyclid_corr_accum_nlag_fastP6float2S0_mmS0_iPjiiiib_param_0];
	ld.param.u64 	%rd3, [_Z27cyclid_corr_accum_nlag_fastP6float2S0_mmS0_iPjiiiib_param_1];
	ld.param.u64 	%rd5, [_Z27cyclid_corr_accum_nlag_fastP6float2S0_mmS0_iPjiiiib_param_3];
	ld.param.u64 	%rd4, [_Z27cyclid_corr_accum_nlag_fastP6float2S0_mmS0_iPjiiiib_param_4];
	ld.param.u32 	%r3, [_Z27cyclid_corr_accum_nlag_fastP6float2S0_mmS0_iPjiiiib_param_5];
	ld.param.u64 	%rd6, [_Z27cyclid_corr_accum_nlag_fastP6float2S0_mmS0_iPjiiiib_param_6];
	ld.param.u32 	%r4, [_Z27cyclid_corr_accum_nlag_fastP6float2S0_mmS0_iPjiiiib_param_7];
	ld.param.u32 	%r5, [_Z27cyclid_corr_accum_nlag_fastP6float2S0_mmS0_iPjiiiib_param_8];
	ld.param.u32 	%r6, [_Z27cyclid_corr_accum_nlag_fastP6float2S0_mmS0_iPjiiiib_param_9];
	ld.param.u32 	%r7, [_Z27cyclid_corr_accum_nlag_fastP6float2S0_mmS0_iPjiiiib_param_10];
	cvta.to.global.u64 	%rd7, %rd6;
	mov.u32 	%r8, %ctaid.x;
	mov.u32 	%r9, %ntid.x;
	mov.u32 	%r10, %tid.x;
	mad.lo.s32 	%r11, %r8, %r9, %r10;
	mov.u32 	%r12, %ctaid.y;
	mov.u32 	%r13, %ntid.y;
	mov.u32 	%r14, %tid.y;
	mad.lo.s32 	%r15, %r12, %r13, %r14;
	cvt.u32.u64 	%r16, %rd5;
	shl.b32 	%r17, %r16, 1;
	add.s32 	%r18, %r3, %r17;
	add.s32 	%r19, %r18, -2;
	shl.b32 	%r20, %r11, 1;
	add.s32 	%r1, %r20, %r15;
	mad.lo.s32 	%r21, %r6, %r19, %r1;
	mul.wide.s32 	%rd8, %r21, 4;
	add.s64 	%rd9, %rd7, %rd8;
	ld.global.u32 	%r22, [%rd9];
	mad.lo.s32 	%r23, %r22, %r5, %r4;
	mad.lo.s32 	%r24, %r23, %r3, %r15;
	mul.lo.s32 	%r25, %r5, %r3;
	mul.lo.s32 	%r26, %r25, %r7;
	cvt.s64.s32 	%rd1, %r11;
	setp.le.u64 	%p1, %rd5, %rd1;
	setp.ge.u32 	%p2, %r24, %r26;
	or.pred  	%p3, %p1, %p2;
	setp.ge.s32 	%p4, %r15, %r3;
	or.pred  	%p5, %p4, %p3;
	@%p5 bra 	$L__BB0_2;
	cvt.u32.u64 	%r28, %rd1;
	cvta.to.global.u64 	%rd10, %rd2;
	cvta.to.global.u64 	%rd11, %rd3;
	cvta.to.global.u64 	%rd12, %rd4;
	sub.s32 	%r29, %r1, %r28;
	mul.wide.s32 	%rd13, %r29, 8;
	add.s64 	%rd14, %rd10, %rd13;
	ld.global.v2.f32 	{%f1, %f2}, [%rd14];
	shl.b64 	%rd15, %rd1, 3;
	add.s64 	%rd16, %rd11, %rd15;
	ld.global.v2.f32 	{%f3, %f4}, [%rd16];
	mul.f32 	%f5, %f1, %f3;
	cvt.f64.f32 	%fd1, %f5;
	cvt.f64.f32 	%fd2, %f2;
	cvt.f64.f32 	%fd3, %f4;
	fma.rn.f64 	%fd4, %fd2, %fd3, %fd1;
	cvt.rn.f32.f64 	%f6, %fd4;
	cvt.f64.f32 	%fd5, %f1;
	mul.f32 	%f7, %f2, %f3;
	cvt.f64.f32 	%fd6, %f7;
	mul.f64 	%fd7, %fd5, %fd3;
	sub.f64 	%fd8, %fd6, %fd7;
	cvt.rn.f32.f64 	%f8, %fd8;
	neg.f32 	%f9, %f8;
	mul.wide.s32 	%rd17, %r24, 8;
	add.s64 	%rd18, %rd12, %rd17;
	atom.global.add.f32 	%f10, [%rd18], %f6;
	atom.global.add.f32 	%f11, [%rd18+4], %f9;
$L__BB0_2:
	ret;

}
	// .globl	_Z26cyclid_corr_accum_all_polsP6float2S0_mmS0_S0_S0_S0_Pjiiiiimib
.visible .entry _Z26cyclid_corr_accum_all_polsP6float2S0_mmS0_S0_S0_S0_Pjiiiiimib(
	.param .u64 .ptr .align 1 _Z26cyclid_corr_accum_all_polsP6float2S0_mmS0_S0_S0_S0_Pjiiiiimib_param_0,
	.param .u64 .ptr .align 1 _Z26cyclid_corr_accum_all_polsP6float2S0_mmS0_S0_S0_S0_Pjiiiiimib_param_1,
	.param .u64 _Z26cyclid_corr_accum_all_polsP6float2S0_mmS0_S0_S0_S0_Pjiiiiimib_param_2,
	.param .u64 _Z26cyclid_corr_accum_all_polsP6float2S0_mmS0_S0_S0_S0_Pjiiiiimib_param_3,
	.param .u64 .ptr .align 1 _Z26cyclid_corr_accum_all_polsP6float2S0_mmS0_S0_S0_S0_Pjiiiiimib_param_4,
	.param .u64 .ptr .align 1 _Z26cyclid_corr_accum_all_polsP6float2S0_mmS0_S0_S0_S0_Pjiiiiimib_param_5,
	.param .u64 .ptr .align 1 _Z26cyclid_corr_accum_all_polsP6float2S0_mmS0_S0_S0_S0_Pjiiiiimib_param_6,
	.param .u64 .ptr .align 1 _Z26cyclid_corr_accum_all_polsP6float2S0_mmS0_S0_S0_S0_Pjiiiiimib_param_7,
	.param .u64 .ptr .align 1 _Z26cyclid_corr_accum_all_polsP6float2S0_mmS0_S0_S0_S0_Pjiiiiimib_param_8,
	.param .u32 _Z26cyclid_corr_accum_all_polsP6float2S0_mmS0_S0_S0_S0_Pjiiiiimib_param_9,
	.param .u32 _Z26cyclid_corr_accum_all_polsP6float2S0_mmS0_S0_S0_S0_Pjiiiiimib_param_10,
	.param .u32 _Z26cyclid_corr_accum_all_polsP6float2S0_mmS0_S0_S0_S0_Pjiiiiimib_param_11,
	.param .u32 _Z26cyclid_corr_accum_all_polsP6float2S0_mmS0_S0_S0_S0_Pjiiiiimib_param_12,
	.param .u32 _Z26cyclid_corr_accum_all_polsP6float2S0_mmS0_S0_S0_S0_Pjiiiiimib_param_13,
	.param .u64 _Z26cyclid_corr_accum_all_polsP6float2S0_mmS0_S0_S0_S0_Pjiiiiimib_param_14,
	.param .u32 _Z26cyclid_corr_accum_all_polsP6float2S0_mmS0_S0_S0_S0_Pjiiiiimib_param_15,
	.param .u8 _Z26cyclid_corr_accum_all_polsP6float2S0_mmS0_S0_S0_S0_Pjiiiiimib_param_16
)
{
	.reg .pred 	%p<6>;
	.reg .b32 	%r<26>;
	.reg .b32 	%f<45>;
	.reg .b64 	%rd<35>;
	.reg .b64 	%fd<33>;

	ld.param.u64 	%rd4, [_Z26cyclid_corr_accum_all_polsP6float2S0_mmS0_S0_S0_S0_Pjiiiiimib_param_1];
	ld.param.u64 	%rd9, [_Z26cyclid_corr_accum_all_polsP6float2S0_mmS0_S0_S0_S0_Pjiiiiimib_param_3];
	ld.param.u64 	%rd6, [_Z26cyclid_corr_accum_all_polsP6float2S0_mmS0_S0_S0_S0_Pjiiiiimib_param_5];
	ld.param.u64 	%rd7, [_Z26cyclid_corr_accum_all_polsP6float2S0_mmS0_S0_S0_S0_Pjiiiiimib_param_6];
	ld.param.u64 	%rd8, [_Z26cyclid_corr_accum_all_polsP6float2S0_mmS0_S0_S0_S0_Pjiiiiimib_param_7];
	ld.param.u64 	%rd10, [_Z26cyclid_corr_accum_all_polsP6float2S0_mmS0_S0_S0_S0_Pjiiiiimib_param_8];
	ld.param.u32 	%r2, [_Z26cyclid_corr_accum_all_polsP6float2S0_mmS0_S0_S0_S0_Pjiiiiimib_param_10];
	ld.param.u32 	%r3, [_Z26cyclid_corr_accum_all_polsP6float2S0_mmS0_S0_S0_S0_Pjiiiiimib_param_11];
	ld.param.u32 	%r4, [_Z26cyclid_corr_accum_all_polsP6float2S0_mmS0_S0_S0_S0_Pjiiiiimib_param_12];
	ld.param.u32 	%r5, [_Z26cyclid_corr_accum_all_polsP6float2S0_mmS0_S0_S0_S0_Pjiiiiimib_param_13];
	ld.param.u64 	%rd11, [_Z26cyclid_corr_accum_all_polsP6float2S0_mmS0_S0_S0_S0_Pjiiiiimib_param_14];
	cvta.to.global.u64 	%rd13, %rd10;
	mov.u32 	%r6, %ctaid.x;
	mov.u32 	%r7, %ntid.x;
	mov.u32 	%r8, %tid.x;
	mad.lo.s32 	%r9, %r6, %r7, %r8;
	mov.u32 	%r10, %ctaid.y;
	mov.u32 	%r11, %ntid.y;
	mov.u32 	%r12, %tid.y;
	mad.lo.s32 	%r13, %r10, %r11, %r12;
	cvt.u32.u64 	%r14, %rd9;
	shl.b32 	%r15, %r14, 1;
	add.s32 	%r16, %r15, %r3;
	add.s32 	%r17, %r16, -2;
	shl.b32 	%r18, %r9, 1;
	add.s32 	%r1, %r18, %r13;
	mad.lo.s32 	%r19, %r4, %r17, %r1;
	mul.wide.s32 	%rd14, %r19, 4;
	add.s64 	%rd15, %rd13, %rd14;
	ld.global.u32 	%r20, [%rd15];
	mad.lo.s32 	%r21, %r20, %r2, %r5;
	mad.lo.s32 	%r22, %r21, %r3, %r13;
	cvt.s64.s32 	%rd1, %r9;
	setp.le.u64 	%p1, %rd9, %rd1;
	cvt.s64.s32 	%rd2, %r22;
	setp.le.u64 	%p2, %rd11, %rd2;
	or.pred  	%p3, %p1, %p2;
	setp.ge.s32 	%p4, %r13, %r3;
	or.pred  	%p5, %p4, %p3;
	@%p5 bra 	$L__BB1_2;
	ld.param.u64 	%rd34, [_Z26cyclid_corr_accum_all_polsP6float2S0_mmS0_S0_S0_S0_Pjiiiiimib_param_4];
	ld.param.u64 	%rd33, [_Z26cyclid_corr_accum_all_polsP6float2S0_mmS0_S0_S0_S0_Pjiiiiimib_param_0];
	cvt.u32.u64 	%r24, %rd1;
	cvta.to.global.u64 	%rd16, %rd33;
	cvta.to.global.u64 	%rd17, %rd34;
	cvta.to.global.u64 	%rd18, %rd4;
	cvta.to.global.u64 	%rd19, %rd6;
	cvta.to.global.u64 	%rd20, %rd7;
	cvta.to.global.u64 	%rd21, %rd8;
	sub.s32 	%r25, %r1, %r24;
	mul.wide.s32 	%rd22, %r25, 8;
	add.s64 	%rd23, %rd16, %rd22;
	ld.global.v2.f32 	{%f1, %f2}, [%rd23];
	shl.b64 	%rd24, %rd1, 3;
	add.s64 	%rd25, %rd16, %rd24;
	ld.global.v2.f32 	{%f3, %f4}, [%rd25];
	mul.f32 	%f5, %f1, %f3;
	cvt.f64.f32 	%fd1, %f5;
	cvt.f64.f32 	%fd2, %f2;
	cvt.f64.f32 	%fd3, %f4;
	fma.rn.f64 	%fd4, %fd2, %fd3, %fd1;
	cvt.rn.f32.f64 	%f6, %fd4;
	cvt.f64.f32 	%fd5, %f1;
	mul.f32 	%f7, %f2, %f3;
	cvt.f64.f32 	%fd6, %f7;
	mul.f64 	%fd7, %fd5, %fd3;
	sub.f64 	%fd8, %fd6, %fd7;
	cvt.rn.f32.f64 	%f8, %fd8;
	neg.f32 	%f9, %f8;
	shl.b64 	%rd26, %rd2, 3;
	add.s64 	%rd27, %rd17, %rd26;
	atom.global.add.f32 	%f10, [%rd27], %f6;
	atom.global.add.f32 	%f11, [%rd27+4], %f9;
	add.s64 	%rd28, %rd18, %rd22;
	ld.global.v2.f32 	{%f12, %f13}, [%rd28];
	add.s64 	%rd29, %rd18, %rd24;
	ld.global.v2.f32 	{%f14, %f15}, [%rd29];
	mul.f32 	%f16, %f12, %f14;
	cvt.f64.f32 	%fd9, %f16;
	cvt.f64.f32 	%fd10, %f13;
	cvt.f64.f32 	%fd11, %f15;
	fma.rn.f64 	%fd12, %fd10, %fd11, %fd9;
	cvt.rn.f32.f64 	%f17, %fd12;
	cvt.f64.f32 	%fd13, %f12;
	mul.f32 	%f18, %f13, %f14;
	cvt.f64.f32 	%fd14, %f18;
	mul.f64 	%fd15, %fd13, %fd11;
	sub.f64 	%fd16, %fd14, %fd15;
	cvt.rn.f32.f64 	%f19, %fd16;
	neg.f32 	%f20, %f19;
	add.s64 	%rd30, %rd19, %rd26;
	atom.global.add.f32 	%f21, [%rd30], %f17;
	atom.global.add.f32 	%f22, [%rd30+4], %f20;
	ld.global.v2.f32 	{%f23, %f24}, [%rd23];
	ld.global.v2.f32 	{%f25, %f26}, [%rd29];
	mul.f32 	%f27, %f23, %f25;
	cvt.f64.f32 	%fd17, %f27;
	cvt.f64.f32 	%fd18, %f24;
	cvt.f64.f32 	%fd19, %f26;
	fma.rn.f64 	%fd20, %fd18, %fd19, %fd17;
	cvt.rn.f32.f64 	%f28, %fd20;
	cvt.f64.f32 	%fd21, %f23;
	mul.f32 	%f29, %f24, %f25;
	cvt.f64.f32 	%fd22, %f29;
	mul.f64 	%fd23, %fd21, %fd19;
	sub.f64 	%fd24, %fd22, %fd23;
	cvt.rn.f32.f64 	%f30, %fd24;
	neg.f32 	%f31, %f30;
	add.s64 	%rd31, %rd20, %rd26;
	atom.global.add.f32 	%f32, [%rd31], %f28;
	atom.global.add.f32 	%f33, [%rd31+4], %f31;
	ld.global.v2.f32 	{%f34, %f35}, [%rd28];
	ld.global.v2.f32 	{%f36, %f37}, [%rd25];
	mul.f32 	%f38, %f34, %f36;
	cvt.f64.f32 	%fd25, %f38;
	cvt.f64.f32 	%fd26, %f35;
	cvt.f64.f32 	%fd27, %f37;
	fma.rn.f64 	%fd28, %fd26, %fd27, %fd25;
	cvt.rn.f32.f64 	%f39, %fd28;
	cvt.f64.f32 	%fd29, %f34;
	mul.f32 	%f40, %f35, %f36;
	cvt.f64.f32 	%fd30, %f40;
	mul.f64 	%fd31, %fd29, %fd27;
	sub.f64 	%fd32, %fd30, %fd31;
	cvt.rn.f32.f64 	%f41, %fd32;
	neg.f32 	%f42, %f41;
	add.s64 	%rd32, %rd21, %rd26;
	atom.global.add.f32 	%f43, [%rd32], %f39;
	atom.global.add.f32 	%f44, [%rd32+4], %f42;
$L__BB1_2:
	ret;

}


// ===== COMPILED SASS (sm_100) =====

	.target	sm_100

	.elftype	@"ET_EXEC"


//--------------------- .note.nv.tkinfo           --------------------------
	.section	.note.nv.tkinfo,"",@"SHT_NOTE"
	.sectionflags	@"SHF_NOTE_NV_TKINFO"
	.tkinfo
        /*0018*/ 	.word	0x00000002
        /*0030*/ 	.string	""
        /*0030*/ 	.string	"ptxas"
        /*0030*/ 	.string	"Cuda compilation tools, release 13.0, V13.0.88"
        /*0030*/ 	.string	"Build cuda_13.0.r13.0/compiler.36424714_0"
        /*0030*/ 	.string	"-arch sm_100 -m 64 "



//--------------------- .note.nv.cuinfo           --------------------------
	.section	.note.nv.cuinfo,"",@"SHT_NOTE"
	.sectionflags	@"SHF_NOTE_NV_CUINFO"
        /*0018*/ 	.short	0x0002
        /*001a*/ 	.short	0x0064
        /*001c*/ 	.short	0x0082
	.zero		2


//--------------------- .nv.info                  --------------------------
	.section	.nv.info,"",@"SHT_CUDA_INFO"
	.align	4


	//----- nvinfo : EIATTR_REGCOUNT
	.align		4
        /*0000*/ 	.byte	0x04, 0x2f
        /*0002*/ 	.short	(.L_1 - .L_0)
	.align		4
.L_0:
        /*0004*/ 	.word	index@(_Z27cyclid_corr_accum_nlag_fastP6float2S0_mmS0_iPjiiiib)
        /*0008*/ 	.word	0x00000015


	//----- nvinfo : EIATTR_FRAME_SIZE
	.align		4
.L_1:
        /*000c*/ 	.byte	0x04, 0x11
        /*000e*/ 	.short	(.L_3 - .L_2)
	.align		4
.L_2:
        /*0010*/ 	.word	index@(_Z27cyclid_corr_accum_nlag_fastP6float2S0_mmS0_iPjiiiib)
        /*0014*/ 	.word	0x00000000


	//----- nvinfo : EIATTR_REGCOUNT
	.align		4
.L_3:
        /*0018*/ 	.byte	0x04, 0x2f
        /*001a*/ 	.short	(.L_5 - .L_4)
	.align		4
.L_4:
        /*001c*/ 	.word	index@(_Z26cyclid_corr_accum_all_polsP6float2S0_mmS0_S0_S0_S0_Pjiiiiimib)
        /*0020*/ 	.word	0x00000020


	//----- nvinfo : EIATTR_FRAME_SIZE
	.align		4
.L_5:
        /*0024*/ 	.byte	0x04, 0x11
        /*0026*/ 	.short	(.L_7 - .L_6)
	.align		4
.L_6:
        /*0028*/ 	.word	index@(_Z26cyclid_corr_accum_all_polsP6float2S0_mmS0_S0_S0_S0_Pjiiiiimib)
        /*002c*/ 	.word	0x00000000


	//----- nvinfo : EIATTR_MIN_STACK_SIZE
	.align		4
.L_7:
        /*0030*/ 	.byte	0x04, 0x12
        /*0032*/ 	.short	(.L_9 - .L_8)
	.align		4
.L_8:
        /*0034*/ 	.word	index@(_Z26cyclid_corr_accum_all_polsP6float2S0_mmS0_S0_S0_S0_Pjiiiiimib)
        /*0038*/ 	.word	0x00000000


	//----- nvinfo : EIATTR_MIN_STACK_SIZE
	.align		4
.L_9:
        /*003c*/ 	.byte	0x04, 0x12
        /*003e*/ 	.short	(.L_11 - .L_10)
	.align		4
.L_10:
        /*0040*/ 	.word	index@(_Z27cyclid_corr_accum_nlag_fastP6float2S0_mmS0_iPjiiiib)
        /*0044*/ 	.word	0x00000000
.L_11:


//--------------------- .nv.compat                --------------------------
	.section	.nv.compat,"",@"SHT_CUDA_COMPAT_INFO"
	.align	4
        /*0000*/ 	.byte	0x02, 0x09, 0x00, 0x00, 0x02, 0x02, 0x01, 0x00, 0x02, 0x05, 0x05, 0x00, 0x03, 0x07, 0x01, 0x01
        /*0010*/ 	.byte	0x02, 0x03, 0x00, 0x00, 0x02, 0x06, 0x01, 0x00, 0x04, 0x0b, 0x08, 0x00, 0x01, 0x00, 0x00, 0x00
        /*0020*/ 	.byte	0x00, 0x00, 0x00, 0x00


//--------------------- .nv.info._Z26cyclid_corr_accum_all_polsP6float2S0_mmS0_S0_S0_S0_Pjiiiiimib --------------------------
	.section	.nv.info._Z26cyclid_corr_accum_all_polsP6float2S0_mmS0_S0_S0_S0_Pjiiiiimib,"",@"SHT_CUDA_INFO"
	.sectionflags	@""
	.align	4


	//----- nvinfo : EIATTR_CUDA_API_VERSION
	.align		4
        /*0000*/ 	.byte	0x04, 0x37
        /*0002*/ 	.short	(.L_13 - .L_12)
.L_12:
        /*0004*/ 	.word	0x00000082


	//----- nvinfo : EIATTR_KPARAM_INFO
	.align		4
.L_13:
        /*0008*/ 	.byte	0x04, 0x17
        /*000a*/ 	.short	(.L_15 - .L_14)
.L_14:
        /*000c*/ 	.word	0x00000000
        /*0010*/ 	.short	0x0010
        /*0012*/ 	.short	0x006c
        /*0014*/ 	.byte	0x00, 0xf0, 0x05, 0x00


	//----- nvinfo : EIATTR_KPARAM_INFO
	.align		4
.L_15:
        /*0018*/ 	.byte	0x04, 0x17
        /*001a*/ 	.short	(.L_17 - .L_16)
.L_16:
        /*001c*/ 	.word	0x00000000
        /*0020*/ 	.short	0x000f
        /*0022*/ 	.short	0x0068
        /*0024*/ 	.byte	0x00, 0xf0, 0x11, 0x00


	//----- nvinfo : EIATTR_KPARAM_INFO
	.align		4
.L_17:
        /*0028*/ 	.byte	0x04, 0x17
        /*002a*/ 	.short	(.L_19 - .L_18)
.L_18:
        /*002c*/ 	.word	0x00000000
        /*0030*/ 	.short	0x000e
        /*0032*/ 	.short	0x0060
        /*0034*/ 	.byte	0x00, 0xf0, 0x21, 0x00


	//----- nvinfo : EIATTR_KPARAM_INFO
	.align		4
.L_19:
        /*0038*/ 	.byte	0x04, 0x17
        /*003a*/ 	.short	(.L_21 - .L_20)
.L_20:
        /*003c*/ 	.word	0x00000000
        /*0040*/ 	.short	0x000d
        /*0042*/ 	.short	0x0058
        /*0044*/ 	.byte	0x00, 0xf0, 0x11, 0x00


	//----- nvinfo : EIATTR_KPARAM_INFO
	.align		4
.L_21:
        /*0048*/ 	.byte	0x04, 0x17
        /*004a*/ 	.short	(.L_23 - .L_22)
.L_22:
        /*004c*/ 	.word	0x00000000
        /*0050*/ 	.short	0x000c
        /*0052*/ 	.short	0x0054
        /*0054*/ 	.byte	0x00, 0xf0, 0x11, 0x00


	//----- nvinfo : EIATTR_KPARAM_INFO
	.align		4
.L_23:
        /*0058*/ 	.byte	0x04, 0x17
        /*005a*/ 	.short	(.L_25 - .L_24)
.L_24:
        /*005c*/ 	.word	0x00000000
        /*0060*/ 	.short	0x000b
        /*0062*/ 	.short	0x0050
        /*0064*/ 	.byte	0x00, 0xf0, 0x11, 0x00


	//----- nvinfo : EIATTR_KPARAM_INFO
	.align		4
.L_25:
        /*0068*/ 	.byte	0x04, 0x17
        /*006a*/ 	.short	(.L_27 - .L_26)
.L_26:
        /*006c*/ 	.word	0x00000000
        /*0070*/ 	.short	0x000a
        /*0072*/ 	.short	0x004c
        /*0074*/ 	.byte	0x00, 0xf0, 0x11, 0x00


	//----- nvinfo : EIATTR_KPARAM_INFO
	.align		4
.L_27:
        /*0078*/ 	.byte	0x04, 0x17
        /*007a*/ 	.short	(.L_29 - .L_28)
.L_28:
        /*007c*/ 	.word	0x00000000
        /*0080*/ 	.short	0x0009
        /*0082*/ 	.short	0x0048
        /*0084*/ 	.byte	0x00, 0xf0, 0x11, 0x00


	//----- nvinfo : EIATTR_KPARAM_INFO
	.align		4
.L_29:
        /*0088*/ 	.byte	0x04, 0x17
        /*008a*/ 	.short	(.L_31 - .L_30)
.L_30:
        /*008c*/ 	.word	0x00000000
        /*0090*/ 	.short	0x0008
        /*0092*/ 	.short	0x0040
        /*0094*/ 	.byte	0x00, 0xf5, 0x21, 0x00


	//----- nvinfo : EIATTR_KPARAM_INFO
	.align		4
.L_31:
        /*0098*/ 	.byte	0x04, 0x17
        /*009a*/ 	.short	(.L_33 - .L_32)
.L_32:
        /*009c*/ 	.word	0x00000000
        /*00a0*/ 	.short	0x0007
        /*00a2*/ 	.short	0x0038
        /*00a4*/ 	.byte	0x00, 0xf5, 0x21, 0x00


	//----- nvinfo : EIATTR_KPARAM_INFO
	.align		4
.L_33:
        /*00a8*/ 	.byte	0x04, 0x17
        /*00aa*/ 	.short	(.L_35 - .L_34)
.L_34:
        /*00ac*/ 	.word	0x00000000
        /*00b0*/ 	.short	0x0006
        /*00b2*/ 	.short	0x0030
        /*00b4*/ 	.byte	0x00, 0xf5, 0x21, 0x00


	//----- nvinfo : EIATTR_KPARAM_INFO
	.align		4
.L_35:
        /*00b8*/ 	.byte	0x04, 0x17
        /*00ba*/ 	.short	(.L_37 - .L_36)
.L_36:
        /*00bc*/ 	.word	0x00000000
        /*00c0*/ 	.short	0x0005
        /*00c2*/ 	.short	0x0028
        /*00c4*/ 	.byte	0x00, 0xf5, 0x21, 0x00


	//----- nvinfo : EIATTR_KPARAM_INFO
	.align		4
.L_37:
        /*00c8*/ 	.byte	0x04, 0x17
        /*00ca*/ 	.short	(.L_39 - .L_38)
.L_38:
        /*00cc*/ 	.word	0x00000000
        /*00d0*/ 	.short	0x0004
        /*00d2*/ 	.short	0x0020
        /*00d4*/ 	.byte	0x00, 0xf5, 0x21, 0x00


	//----- nvinfo : EIATTR_KPARAM_INFO
	.align		4
.L_39:
        /*00d8*/ 	.byte	0x04, 0x17
        /*00da*/ 	.short	(.L_41 - .L_40)
.L_40:
        /*00dc*/ 	.word	0x00000000
        /*00e0*/ 	.short	0x0003
        /*00e2*/ 	.short	0x0018
        /*00e4*/ 	.byte	0x00, 0xf0, 0x21, 0x00


	//----- nvinfo : EIATTR_KPARAM_INFO
	.align		4
.L_41:
        /*00e8*/ 	.byte	0x04, 0x17
        /*00ea*/ 	.short	(.L_43 - .L_42)
.L_42:
        /*00ec*/ 	.word	0x00000000
        /*00f0*/ 	.short	0x0002
        /*00f2*/ 	.short	0x0010
        /*00f4*/ 	.byte	0x00, 0xf0, 0x21, 0x00


	//----- nvinfo : EIATTR_KPARAM_INFO
	.align		4
.L_43:
        /*00f8*/ 	.byte	0x04, 0x17
        /*00fa*/ 	.short	(.L_45 - .L_44)
.L_44:
        /*00fc*/ 	.word	0x00000000
        /*0100*/ 	.short	0x0001
        /*0102*/ 	.short	0x0008
        /*0104*/ 	.byte	0x00, 0xf5, 0x21, 0x00


	//----- nvinfo : EIATTR_KPARAM_INFO
	.align		4
.L_45:
        /*0108*/ 	.byte	0x04, 0x17
        /*010a*/ 	.short	(.L_47 - .L_46)
.L_46:
        /*010c*/ 	.word	0x00000000
        /*0110*/ 	.short	0x0000
        /*0112*/ 	.short	0x0000
        /*0114*/ 	.byte	0x00, 0xf5, 0x21, 0x00


	//----- nvinfo : EIATTR_SPARSE_MMA_MASK
	.align		4
.L_47:
        /*0118*/ 	.byte	0x03, 0x50
        /*011a*/ 	.short	0x0000


	//----- nvinfo : EIATTR_MAXREG_COUNT
	.align		4
        /*011c*/ 	.byte	0x03, 0x1b
        /*011e*/ 	.short	0x00ff


	//----- nvinfo : EIATTR_MERCURY_ISA_VERSION
	.align		4
        /*0120*/ 	.byte	0x03, 0x5f
        /*0122*/ 	.short	0x0101


	//----- nvinfo : EIATTR_VRC_CTA_INIT_COUNT
	.align		4
        /*0124*/ 	.byte	0x02, 0x4a
	.zero		1
	.zero		1


	//----- nvinfo : EIATTR_EXIT_INSTR_OFFSETS
	.align		4
        /*0128*/ 	.byte	0x04, 0x1c
        /*012a*/ 	.short	(.L_49 - .L_48)


	//   ....[0]....
.L_48:
        /*012c*/ 	.word	0x000001f0


	//   ....[1]....
        /*0130*/ 	.word	0x00000780


	//----- nvinfo : EIATTR_CBANK_PARAM_SIZE
	.align		4
.L_49:
        /*0134*/ 	.byte	0x03, 0x19
        /*0136*/ 	.short	0x006d


	//----- nvinfo : EIATTR_PARAM_CBANK
	.align		4
        /*0138*/ 	.byte	0x04, 0x0a
        /*013a*/ 	.short	(.L_51 - .L_50)
	.align		4
.L_50:
        /*013c*/ 	.word	index@(.nv.constant0._Z26cyclid_corr_accum_all_polsP6float2S0_mmS0_S0_S0_S0_Pjiiiiimib)
        /*0140*/ 	.short	0x0380
        /*0142*/ 	.short	0x006d


	//----- nvinfo : EIATTR_SW_WAR
	.align		4
.L_51:
        /*0144*/ 	.byte	0x04, 0x36
        /*0146*/ 	.short	(.L_53 - .L_52)
.L_52:
        /*0148*/ 	.word	0x00000008
.L_53:


//--------------------- .nv.info._Z27cyclid_corr_accum_nlag_fastP6float2S0_mmS0_iPjiiiib --------------------------
	.section	.nv.info._Z27cyclid_corr_accum_nlag_fastP6float2S0_mmS0_iPjiiiib,"",@"SHT_CUDA_INFO"
	.sectionflags	@""
	.align	4


	//----- nvinfo : EIATTR_CUDA_API_VERSION
	.align		4
        /*0000*/ 	.byte	0x04, 0x37
        /*0002*/ 	.short	(.L_55 - .L_54)
.L_54:
        /*0004*/ 	.word	0x00000082


	//----- nvinfo : EIATTR_KPARAM_INFO
	.align		4
.L_55:
        /*0008*/ 	.byte	0x04, 0x17
        /*000a*/ 	.short	(.L_57 - .L_56)
.L_56:
        /*000c*/ 	.word	0x00000000
        /*0010*/ 	.short	0x000b
        /*0012*/ 	.short	0x0048
        /*0014*/ 	.byte	0x00, 0xf0, 0x05, 0x00


	//----- nvinfo : EIATTR_KPARAM_INFO
	.align		4
.L_57:
        /*0018*/ 	.byte	0x04, 0x17
        /*001a*/ 	.short	(.L_59 - .L_58)
.L_58:
        /*001c*/ 	.word	0x00000000
        /*0020*/ 	.short	0x000a
        /*0022*/ 	.short	0x0044
        /*0024*/ 	.byte	0x00, 0xf0, 0x11, 0x00


	//----- nvinfo : EIATTR_KPARAM_INFO
	.align		4
.L_59:
        /*0028*/ 	.byte	0x04, 0x17
        /*002a*/ 	.short	(.L_61 - .L_60)
.L_60:
        /*002c*/ 	.word	0x00000000
        /*0030*/ 	.short	0x0009
        /*0032*/ 	.short	0x0040
        /*0034*/ 	.byte	0x00, 0xf0, 0x11, 0x00


	//----- nvinfo : EIATTR_KPARAM_INFO
	.align		4
.L_61:
        /*0038*/ 	.byte	0x04, 0x17
        /*003a*/ 	.short	(.L_63 - .L_62)
.L_62:
        /*003c*/ 	.word	0x00000000
        /*0040*/ 	.short	0x0008
        /*0042*/ 	.short	0x003c
        /*0044*/ 	.byte	0x00, 0xf0, 0x11, 0x00


	//----- nvinfo : EIATTR_KPARAM_INFO
	.align		4
.L_63:
        /*0048*/ 	.byte	0x04, 0x17
        /*004a*/ 	.short	(.L_65 - .L_64)
.L_64:
        /*004c*/ 	.word	0x00000000
        /*0050*/ 	.short	0x0007
        /*0052*/ 	.short	0x0038
        /*0054*/ 	.byte	0x00, 0xf0, 0x11, 0x00


	//----- nvinfo : EIATTR_KPARAM_INFO
	.align		4
.L_65:
        /*0058*/ 	.byte	0x04, 0x17
        /*005a*/ 	.short	(.L_67 - .L_66)
.L_66:
        /*005c*/ 	.word	0x00000000
        /*0060*/ 	.short	0x0006
        /*0062*/ 	.short	0x0030
        /*0064*/ 	.byte	0x00, 0xf5, 0x21, 0x00


	//----- nvinfo : EIATTR_KPARAM_INFO
	.align		4
.L_67:
        /*0068*/ 	.byte	0x04, 0x17
        /*006a*/ 	.short	(.L_69 - .L_68)
.L_68:
        /*006c*/ 	.word	0x00000000
        /*0070*/ 	.short	0x0005
        /*0072*/ 	.short	0x0028
        /*0074*/ 	.byte	0x00, 0xf0, 0x11, 0x00


	//----- nvinfo : EIATTR_KPARAM_INFO
	.align		4
.L_69:
        /*0078*/ 	.byte	0x04, 0x17
        /*007a*/ 	.short	(.L_71 - .L_70)
.L_70:
        /*007c*/ 	.word	0x00000000
        /*0080*/ 	.short	0x0004
        /*0082*/ 	.short	0x0020
        /*0084*/ 	.byte	0x00, 0xf5, 0x21, 0x00


	//----- nvinfo : EIATTR_KPARAM_INFO
	.align		4
.L_71:
        /*0088*/ 	.byte	0x04, 0x17
        /*008a*/ 	.short	(.L_73 - .L_72)
.L_72:
        /*008c*/ 	.word	0x00000000
        /*0090*/ 	.short	0x0003
        /*0092*/ 	.short	0x0018
        /*0094*/ 	.byte	0x00, 0xf0, 0x21, 0x00


	//----- nvinfo : EIATTR_KPARAM_INFO
	.align		4
.L_73:
        /*0098*/ 	.byte	0x04, 0x17
        /*009a*/ 	.short	(.L_75 - .L_74)
.L_74:
        /*009c*/ 	.word	0x00000000
        /*00a0*/ 	.short	0x0002
        /*00a2*/ 	.short	0x0010
        /*00a4*/ 	.byte	0x00, 0xf0, 0x21, 0x00


	//----- nvinfo : EIATTR_KPARAM_INFO
	.align		4
.L_75:
        /*00a8*/ 	.byte	0x04, 0x17
        /*00aa*/ 	.short	(.L_77 - .L_76)
.L_76:
        /*00ac*/ 	.word	0x00000000
        /*00b0*/ 	.short	0x0001
        /*00b2*/ 	.short	0x0008
        /*00b4*/ 	.byte	0x00, 0xf5, 0x21, 0x00


	//----- nvinfo : EIATTR_KPARAM_INFO
	.align		4
.L_77:
        /*00b8*/ 	.byte	0x04, 0x17
        /*00ba*/ 	.short	(.L_79 - .L_78)
.L_78:
        /*00bc*/ 	.word	0x00000000
        /*00c0*/ 	.short	0x0000
        /*00c2*/ 	.short	0x0000
        /*00c4*/ 	.byte	0x00, 0xf5, 0x21, 0x00


	//----- nvinfo : EIATTR_SPARSE_MMA_MASK
	.align		4
.L_79:
        /*00c8*/ 	.byte	0x03, 0x50
        /*00ca*/ 	.short	0x0000


	//----- nvinfo : EIATTR_MAXREG_COUNT
	.align		4
        /*00cc*/ 	.byte	0x03, 0x1b
        /*00ce*/ 	.short	0x00ff


	//----- nvinfo : EIATTR_MERCURY_ISA_VERSION
	.align		4
        /*00d0*/ 	.byte	0x03, 0x5f
        /*00d2*/ 	.short	0x0101


	//----- nvinfo : EIATTR_VRC_CTA_INIT_COUNT
	.align		4
        /*00d4*/ 	.byte	0x02, 0x4a
	.zero		1
	.zero		1


	//----- nvinfo : EIATTR_EXIT_INSTR_OFFSETS
	.align		4
        /*00d8*/ 	.byte	0x04, 0x1c
        /*00da*/ 	.short	(.L_81 - .L_80)


	//   ....[0]....
.L_80:
        /*00dc*/ 	.word	0x000001e0


	//   ....[1]....
        /*00e0*/ 	.word	0x00000370


	//----- nvinfo : EIATTR_CBANK_PARAM_SIZE
	.align		4
.L_81:
        /*00e4*/ 	.byte	0x03, 0x19
        /*00e6*/ 	.short	0x0049


	//----- nvinfo : EIATTR_PARAM_CBANK
	.align		4
        /*00e8*/ 	.byte	0x04, 0x0a
        /*00ea*/ 	.short	(.L_83 - .L_82)
	.align		4
.L_82:
        /*00ec*/ 	.word	index@(.nv.constant0._Z27cyclid_corr_accum_nlag_fastP6float2S0_mmS0_iPjiiiib)
        /*00f0*/ 	.short	0x0380
        /*00f2*/ 	.short	0x0049


	//----- nvinfo : EIATTR_SW_WAR
	.align		4
.L_83:
        /*00f4*/ 	.byte	0x04, 0x36
        /*00f6*/ 	.short	(.L_85 - .L_84)
.L_84:
        /*00f8*/ 	.word	0x00000008
.L_85:


//--------------------- .nv.callgraph             --------------------------
	.section	.nv.callgraph,"",@"SHT_CUDA_CALLGRAPH"
	.align	4
	.sectionentsize	8
	.align		4
        /*0000*/ 	.word	0x00000000
	.align		4
        /*0004*/ 	.word	0xffffffff
	.align		4
        /*0008*/ 	.word	0x00000000
	.align		4
        /*000c*/ 	.word	0xfffffffe
	.align		4
        /*0010*/ 	.word	0x00000000
	.align		4
        /*0014*/ 	.word	0xfffffffd
	.align		4
        /*0018*/ 	.word	0x00000000
	.align		4
        /*001c*/ 	.word	0xfffffffc


//--------------------- .text._Z26cyclid_corr_accum_all_polsP6float2S0_mmS0_S0_S0_S0_Pjiiiiimib --------------------------
	.section	.text._Z26cyclid_corr_accum_all_polsP6float2S0_mmS0_S0_S0_S0_Pjiiiiimib,"ax",@progbits
	.align	128
        .global         _Z26cyclid_corr_accum_all_polsP6float2S0_mmS0_S0_S0_S0_Pjiiiiimib
        .type           _Z26cyclid_corr_accum_all_polsP6float2S0_mmS0_S0_S0_S0_Pjiiiiimib,@function
        .size           _Z26cyclid_corr_accum_all_polsP6float2S0_mmS0_S0_S0_S0_Pjiiiiimib,(.L_x_2 - _Z26cyclid_corr_accum_all_polsP6float2S0_mmS0_S0_S0_S0_Pjiiiiimib)
        .other          _Z26cyclid_corr_accum_all_polsP6float2S0_mmS0_S0_S0_S0_Pjiiiiimib,@"STO_CUDA_ENTRY STV_DEFAULT"
_Z26cyclid_corr_accum_all_polsP6float2S0_mmS0_S0_S0_S0_Pjiiiiimib:
.text._Z26cyclid_corr_accum_all_polsP6float2S0_mmS0_S0_S0_S0_Pjiiiiimib:
[----:B------:R-:W-:Y:S01]  /*0000*/  LDC R1, c[0x0][0x37c] ;  /* 0x0000df00ff017b82 */ /* 0x000fe20000000800 */
[----:B------:R-:W0:Y:S07]  /*0010*/  S2R R0, SR_TID.X ;  /* 0x0000000000007919 */ /* 0x000e2e0000002100 */
[----:B------:R-:W0:Y:S01]  /*0020*/  LDC R13, c[0x0][0x360] ;  /* 0x0000d800ff0d7b82 */ /* 0x000e220000000800 */
[----:B------:R-:W1:Y:S01]  /*0030*/  LDCU UR6, c[0x0][0x3cc] ;  /* 0x00007980ff0677ac */ /* 0x000e620008000800 */
[----:B------:R-:W2:Y:S01]  /*0040*/  S2R R8, SR_TID.Y ;  /* 0x0000000000087919 */ /* 0x000ea20000002200 */
[----:B------:R-:W3:Y:S05]  /*0050*/  LDCU.64 UR8, c[0x0][0x3e0] ;  /* 0x00007c00ff0877ac */ /* 0x000eea0008000a00 */
[----:B------:R-:W0:Y:S08]  /*0060*/  S2UR UR4, SR_CTAID.X ;  /* 0x00000000000479c3 */ /* 0x000e300000002500 */
[----:B------:R-:W2:Y:S08]  /*0070*/  S2UR UR5, SR_CTAID.Y ;  /* 0x00000000000579c3 */ /* 0x000eb00000002600 */
[----:B------:R-:W2:Y:S08]  /*0080*/  LDC R9, c[0x0][0x364] ;  /* 0x0000d900ff097b82 */ /* 0x000eb00000000800 */
[----:B------:R-:W4:Y:S01]  /*0090*/  LDC.64 R2, c[0x0][0x398] ;  /* 0x0000e600ff027b82 */ /* 0x000f220000000a00 */
[----:B0-----:R-:W-:-:S07]  /*00a0*/  IMAD R13, R13, UR4, R0 ;  /* 0x000000040d0d7c24 */ /* 0x001fce000f8e0200 */
[----:B------:R-:W4:Y:S08]  /*00b0*/  LDC.64 R4, c[0x0][0x3d0] ;  /* 0x0000f400ff047b82 */ /* 0x000f300000000a00 */
[----:B------:R-:W0:Y:S01]  /*00c0*/  LDC.64 R6, c[0x0][0x3c0] ;  /* 0x0000f000ff067b82 */ /* 0x000e220000000a00 */
[----:B--2---:R-:W-:Y:S01]  /*00d0*/  IMAD R9, R9, UR5, R8 ;  /* 0x0000000509097c24 */ /* 0x004fe2000f8e0208 */
[----:B------:R-:W2:Y:S04]  /*00e0*/  LDCU.64 UR4, c[0x0][0x358] ;  /* 0x00006b00ff0477ac */ /* 0x000ea80008000a00 */
[----:B------:R-:W-:-:S02]  /*00f0*/  LEA R8, R13, R9, 0x1 ;  /* 0x000000090d087211 */ /* 0x000fc400078e08ff */
[----:B------:R-:W1:Y:S01]  /*0100*/  LDC R11, c[0x0][0x3d8] ;  /* 0x0000f600ff0b7b82 */ /* 0x000e620000000800 */
[----:B----4-:R-:W-:-:S04]  /*0110*/  IMAD R0, R2, 0x2, R4 ;  /* 0x0000000202007824 */ /* 0x010fc800078e0204 */
[----:B------:R-:W-:-:S04]  /*0120*/  VIADD R0, R0, 0xfffffffe ;  /* 0xfffffffe00007836 */ /* 0x000fc80000000000 */
[----:B------:R-:W-:-:S04]  /*0130*/  IMAD R5, R0, R5, R8 ;  /* 0x0000000500057224 */ /* 0x000fc800078e0208 */
[----:B0-----:R-:W-:-:S06]  /*0140*/  IMAD.WIDE R6, R5, 0x4, R6 ;  /* 0x0000000405067825 */ /* 0x001fcc00078e0206 */
[----:B--2---:R-:W1:Y:S01]  /*0150*/  LDG.E R6, desc[UR4][R6.64] ;  /* 0x0000000406067981 */ /* 0x004e62000c1e1900 */
[----:B------:R-:W-:Y:S02]  /*0160*/  ISETP.GE.U32.AND P0, PT, R13, R2, PT ;  /* 0x000000020d00720c */ /* 0x000fe40003f06070 */
[----:B------:R-:W-:Y:S01]  /*0170*/  SHF.R.S32.HI R0, RZ, 0x1f, R13 ;  /* 0x0000001fff007819 */ /* 0x000fe2000001140d */
[----:B-1----:R-:W-:-:S04]  /*0180*/  IMAD R11, R6, UR6, R11 ;  /* 0x00000006060b7c24 */ /* 0x002fc8000f8e020b */
[----:B------:R-:W-:-:S05]  /*0190*/  IMAD R11, R11, R4, R9 ;  /* 0x000000040b0b7224 */ /* 0x000fca00078e0209 */
[----:B---3--:R-:W-:Y:S02]  /*01a0*/  ISETP.GE.U32.AND P1, PT, R11, UR8, PT ;  /* 0x000000080b007c0c */ /* 0x008fe4000bf26070 */
[----:B------:R-:W-:-:S04]  /*01b0*/  SHF.R.S32.HI R10, RZ, 0x1f, R11 ;  /* 0x0000001fff0a7819 */ /* 0x000fc8000001140b */
[----:B------:R-:W-:-:S04]  /*01c0*/  ISETP.GE.U32.AND.EX P1, PT, R10, UR9, PT, P1 ;  /* 0x000000090a007c0c */ /* 0x000fc8000bf26110 */
[----:B------:R-:W-:-:S04]  /*01d0*/  ISETP.GE.U32.OR.EX P0, PT, R0, R3, P1, P0 ;  /* 0x000000030000720c */ /* 0x000fc80000f06500 */
[----:B------:R-:W-:-:S13]  /*01e0*/  ISETP.GE.OR P0, PT, R9, R4, P0 ;  /* 0x000000040900720c */ /* 0x000fda0000706670 */
[----:B------:R-:W-:Y:S05]  /*01f0*/  @P0 EXIT ;  /* 0x000000000000094d */ /* 0x000fea0003800000 */
[----:B------:R-:W0:Y:S01]  /*0200*/  LDC.64 R4, c[0x0][0x380] ;  /* 0x0000e000ff047b82 */ /* 0x000e220000000a00 */
[----:B------:R-:W1:Y:S01]  /*0210*/  LDCU.128 UR8, c[0x0][0x380] ;  /* 0x00007000ff0877ac */ /* 0x000e620008000c00 */
[C---:B------:R-:W-:Y:S01]  /*0220*/  IMAD.SHL.U32 R12, R13.reuse, 0x8, RZ ;  /* 0x000000080d0c7824 */ /* 0x040fe200078e00ff */
[C---:B------:R-:W-:Y:S02]  /*0230*/  IADD3 R9, PT, PT, -R13.reuse, R8, RZ ;  /* 0x000000080d097210 */ /* 0x040fe40007ffe1ff */
[----:B------:R-:W-:Y:S01]  /*0240*/  SHF.L.U64.HI R0, R13, 0x3, R0 ;  /* 0x000000030d007819 */ /* 0x000fe20000010200 */
[----:B------:R-:W2:Y:S01]  /*0250*/  LDCU.128 UR12, c[0x0][0x3a0] ;  /* 0x00007400ff0c77ac */ /* 0x000ea20008000c00 */
[----:B-1----:R-:W-:-:S04]  /*0260*/  IADD3 R2, P0, PT, R12, UR8, RZ ;  /* 0x000000080c027c10 */ /* 0x002fc8000ff1e0ff */
[----:B------:R-:W-:Y:S01]  /*0270*/  IADD3.X R3, PT, PT, R0, UR9, RZ, P0, !PT ;  /* 0x0000000900037c10 */ /* 0x000fe200087fe4ff */
[----:B0-----:R-:W-:-:S04]  /*0280*/  IMAD.WIDE R4, R9, 0x8, R4 ;  /* 0x0000000809047825 */ /* 0x001fc800078e0204 */
[----:B------:R-:W3:Y:S04]  /*0290*/  LDG.E.64 R24, desc[UR4][R2.64] ;  /* 0x0000000402187981 */ /* 0x000ee8000c1e1b00 */
[----:B------:R-:W4:Y:S01]  /*02a0*/  LDG.E.64 R22, desc[UR4][R4.64] ;  /* 0x0000000404167981 */ /* 0x000f22000c1e1b00 */
[C---:B------:R-:W-:Y:S02]  /*02b0*/  SHF.L.U32 R8, R11.reuse, 0x3, RZ ;  /* 0x000000030b087819 */ /* 0x040fe400000006ff */
[----:B------:R-:W-:Y:S02]  /*02c0*/  SHF.L.U64.HI R10, R11, 0x3, R10 ;  /* 0x000000030b0a7819 */ /* 0x000fe4000001020a */
[----:B------:R-:W-:Y:S01]  /*02d0*/  IADD3 R12, P1, PT, R12, UR10, RZ ;  /* 0x0000000a0c0c7c10 */ /* 0x000fe2000ff3e0ff */
[----:B---3--:R-:W-:Y:S01]  /*02e0*/  F2F.F64.F32 R16, R25 ;  /* 0x0000001900107310 */ /* 0x008fe20000201800 */
[----:B----4-:R-:W-:-:S07]  /*02f0*/  FMUL R13, R23, R24 ;  /* 0x00000018170d7220 */ /* 0x010fce0000400000 */
[----:B------:R-:W-:Y:S01]  /*0300*/  F2F.F64.F32 R18, R22 ;  /* 0x0000001600127310 */ /* 0x000fe20000201800 */
[----:B------:R-:W-:-:S07]  /*0310*/  FMUL R24, R22, R24 ;  /* 0x0000001816187220 */ /* 0x000fce0000400000 */
[----:B------:R-:W0:Y:S08]  /*0320*/  F2F.F64.F32 R6, R13 ;  /* 0x0000000d00067310 */ /* 0x000e300000201800 */
[----:B------:R-:W-:Y:S08]  /*0330*/  F2F.F64.F32 R14, R23 ;  /* 0x00000017000e7310 */ /* 0x000ff00000201800 */
[----:B------:R-:W1:Y:S01]  /*0340*/  F2F.F64.F32 R20, R24 ;  /* 0x0000001800147310 */ /* 0x000e620000201800 */
[----:B0-----:R-:W-:Y:S01]  /*0350*/  DFMA R18, R16, -R18, R6 ;  /* 0x800000121012722b */ /* 0x001fe20000000006 */
[----:B------:R-:W0:Y:S09]  /*0360*/  LDC.64 R6, c[0x0][0x388] ;  /* 0x0000e200ff067b82 */ /* 0x000e320000000a00 */
[----:B------:R-:W3:Y:S01]  /*0370*/  F2F.F32.F64 R18, R18 ;  /* 0x0000001200127310 */ /* 0x000ee20000301000 */
[----:B-1----:R-:W-:-:S07]  /*0380*/  DFMA R14, R14, R16, R20 ;  /* 0x000000100e0e722b */ /* 0x002fce0000000014 */
[----:B------:R-:W1:Y:S01]  /*0390*/  F2F.F32.F64 R27, R14 ;  /* 0x0000000e001b7310 */ /* 0x000e620000301000 */
[----:B--2---:R-:W-:Y:S02]  /*03a0*/  IADD3 R20, P0, PT, R8, UR12, RZ ;  /* 0x0000000c08147c10 */ /* 0x004fe4000ff1e0ff */
[----:B------:R-:W-:Y:S01]  /*03b0*/  IADD3.X R13, PT, PT, R0, UR11, RZ, P1, !PT ;  /* 0x0000000b000d7c10 */ /* 0x000fe20008ffe4ff */
[----:B------:R-:W2:Y:S01]  /*03c0*/  LDCU.128 UR8, c[0x0][0x3b0] ;  /* 0x00007600ff0877ac */ /* 0x000ea20008000c00 */
[----:B------:R-:W-:Y:S01]  /*03d0*/  IADD3.X R21, PT, PT, R10, UR13, RZ, P0, !PT ;  /* 0x0000000d0a157c10 */ /* 0x000fe200087fe4ff */
[----:B---3--:R-:W-:Y:S01]  /*03e0*/  FADD R11, -R18, -RZ ;  /* 0x800000ff120b7221 */ /* 0x008fe20000000100 */
[----:B0-----:R-:W-:-:S03]  /*03f0*/  IMAD.WIDE R6, R9, 0x8, R6 ;  /* 0x0000000809067825 */ /* 0x001fc600078e0206 */
[----:B-1----:R0:W-:Y:S04]  /*0400*/  REDG.E.ADD.F32.FTZ.RN.STRONG.GPU desc[UR4][R20.64], R27 ;  /* 0x0000001b140079a6 */ /* 0x0021e8000c12f304 */
[----:B------:R1:W-:Y:S04]  /*0410*/  REDG.E.ADD.F32.FTZ.RN.STRONG.GPU desc[UR4][R20.64+0x4], R11 ;  /* 0x0000040b140079a6 */ /* 0x0003e8000c12f304 */
[----:B------:R-:W3:Y:S04]  /*0420*/  LDG.E.64 R28, desc[UR4][R6.64] ;  /* 0x00000004061c7981 */ /* 0x000ee8000c1e1b00 */
[----:B0-----:R-:W3:Y:S01]  /*0430*/  LDG.E.64 R26, desc[UR4][R12.64] ;  /* 0x000000040c1a7981 */ /* 0x001ee2000c1e1b00 */
[----:B-1----:R-:W-:-:S04]  /*0440*/  IADD3 R20, P0, PT, R8, UR14, RZ ;  /* 0x0000000e08147c10 */ /* 0x002fc8000ff1e0ff */
[----:B------:R-:W-:Y:S01]  /*0450*/  IADD3.X R21, PT, PT, R10, UR15, RZ, P0, !PT ;  /* 0x0000000f0a157c10 */ /* 0x000fe200087fe4ff */
[-C--:B---3--:R-:W-:Y:S01]  /*0460*/  FMUL R24, R29, R26.reuse ;  /* 0x0000001a1d187220 */ /* 0x088fe20000400000 */
[----:B------:R-:W-:Y:S01]  /*0470*/  F2F.F64.F32 R18, R28 ;  /* 0x0000001c00127310 */ /* 0x000fe20000201800 */
[----:B------:R-:W-:-:S07]  /*0480*/  FMUL R26, R28, R26 ;  /* 0x0000001a1c1a7220 */ /* 0x000fce0000400000 */
[----:B------:R-:W-:Y:S08]  /*0490*/  F2F.F64.F32 R16, R27 ;  /* 0x0000001b00107310 */ /* 0x000ff00000201800 */
[----:B------:R-:W0:Y:S08]  /*04a0*/  F2F.F64.F32 R24, R24 ;  /* 0x0000001800187310 */ /* 0x000e300000201800 */
[----:B------:R-:W-:Y:S08]  /*04b0*/  F2F.F64.F32 R14, R29 ;  /* 0x0000001d000e7310 */ /* 0x000ff00000201800 */
[----:B------:R-:W1:Y:S01]  /*04c0*/  F2F.F64.F32 R22, R26 ;  /* 0x0000001a00167310 */ /* 0x000e620000201800 */
[----:B0-----:R-:W-:-:S10]  /*04d0*/  DFMA R18, R16, -R18, R24 ;  /* 0x800000121012722b */ /* 0x001fd40000000018 */
[----:B------:R-:W0:Y:S01]  /*04e0*/  F2F.F32.F64 R18, R18 ;  /* 0x0000001200127310 */ /* 0x000e220000301000 */
[----:B-1----:R-:W-:-:S07]  /*04f0*/  DFMA R22, R14, R16, R22 ;  /* 0x000000100e16722b */ /* 0x002fce0000000016 */
[----:B------:R-:W1:Y:S01]  /*0500*/  F2F.F32.F64 R9, R22 ;  /* 0x0000001600097310 */ /* 0x000e620000301000 */
[----:B0-----:R-:W-:Y:S01]  /*0510*/  FADD R11, -R18, -RZ ;  /* 0x800000ff120b7221 */ /* 0x001fe20000000100 */
[----:B-1----:R0:W-:Y:S04]  /*0520*/  REDG.E.ADD.F32.FTZ.RN.STRONG.GPU desc[UR4][R20.64], R9 ;  /* 0x00000009140079a6 */ /* 0x0021e8000c12f304 */
[----:B------:R-:W-:Y:S04]  /*0530*/  REDG.E.ADD.F32.FTZ.RN.STRONG.GPU desc[UR4][R20.64+0x4], R11 ;  /* 0x0000040b140079a6 */ /* 0x000fe8000c12f304 */
[----:B------:R-:W3:Y:S04]  /*0540*/  LDG.E.64 R4, desc[UR4][R4.64] ;  /* 0x0000000404047981 */ /* 0x000ee8000c1e1b00 */
[----:B------:R-:W4:Y:S01]  /*0550*/  LDG.E.64 R12, desc[UR4][R12.64] ;  /* 0x000000040c0c7981 */ /* 0x000f22000c1e1b00 */
[----:B---3--:R-:W-:Y:S01]  /*0560*/  F2F.F64.F32 R24, R4 ;  /* 0x0000000400187310 */ /* 0x008fe20000201800 */
[-C--:B----4-:R-:W-:Y:S01]  /*0570*/  FMUL R0, R5, R12.reuse ;  /* 0x0000000c05007220 */ /* 0x090fe20000400000 */
[----:B------:R-:W-:-:S06]  /*0580*/  FMUL R18, R4, R12 ;  /* 0x0000000c04127220 */ /* 0x000fcc0000400000 */
[----:B------:R-:W-:Y:S08]  /*0590*/  F2F.F64.F32 R16, R13 ;  /* 0x0000000d00107310 */ /* 0x000ff00000201800 */
[----:B------:R-:W1:Y:S08]  /*05a0*/  F2F.F64.F32 R22, R0 ;  /* 0x0000000000167310 */ /* 0x000e700000201800 */
[----:B------:R-:W-:Y:S08]  /*05b0*/  F2F.F64.F32 R14, R5 ;  /* 0x00000005000e7310 */ /* 0x000ff00000201800 */
[----:B------:R-:W3:Y:S01]  /*05c0*/  F2F.F64.F32 R18, R18 ;  /* 0x0000001200127310 */ /* 0x000ee20000201800 */
[----:B-1----:R-:W-:-:S10]  /*05d0*/  DFMA R22, R16, -R24, R22 ;  /* 0x800000181016722b */ /* 0x002fd40000000016 */
[----:B------:R-:W1:Y:S01]  /*05e0*/  F2F.F32.F64 R22, R22 ;  /* 0x0000001600167310 */ /* 0x000e620000301000 */
[----:B---3--:R-:W-:-:S07]  /*05f0*/  DFMA R14, R14, R16, R18 ;  /* 0x000000100e0e722b */ /* 0x008fce0000000012 */
[----:B0-----:R-:W0:Y:S01]  /*0600*/  F2F.F32.F64 R9, R14 ;  /* 0x0000000e00097310 */ /* 0x001e220000301000 */
[----:B--2---:R-:W-:-:S04]  /*0610*/  IADD3 R4, P0, PT, R8, UR8, RZ ;  /* 0x0000000808047c10 */ /* 0x004fc8000ff1e0ff */
[----:B------:R-:W-:Y:S01]  /*0620*/  IADD3.X R5, PT, PT, R10, UR9, RZ, P0, !PT ;  /* 0x000000090a057c10 */ /* 0x000fe200087fe4ff */
[----:B-1----:R-:W-:-:S04]  /*0630*/  FADD R25, -R22, -RZ ;  /* 0x800000ff16197221 */ /* 0x002fc80000000100 */
[----:B0-----:R0:W-:Y:S04]  /*0640*/  REDG.E.ADD.F32.FTZ.RN.STRONG.GPU desc[UR4][R4.64], R9 ;  /* 0x00000009040079a6 */ /* 0x0011e8000c12f304 */
[----:B------:R-:W-:Y:S04]  /*0650*/  REDG.E.ADD.F32.FTZ.RN.STRONG.GPU desc[UR4][R4.64+0x4], R25 ;  /* 0x00000419040079a6 */ /* 0x000fe8000c12f304 */
[----:B------:R-:W2:Y:S04]  /*0660*/  LDG.E.64 R6, desc[UR4][R6.64] ;  /* 0x0000000406067981 */ /* 0x000ea8000c1e1b00 */
[----:B------:R-:W3:Y:S01]  /*0670*/  LDG.E.64 R2, desc[UR4][R2.64] ;  /* 0x0000000402027981 */ /* 0x000ee2000c1e1b00 */
[----:B------:R-:W-:-:S04]  /*0680*/  IADD3 R8, P0, PT, R8, UR10, RZ ;  /* 0x0000000a08087c10 */ /* 0x000fc8000ff1e0ff */
[----:B0-----:R-:W-:Y:S01]  /*0690*/  IADD3.X R9, PT, PT, R10, UR11, RZ, P0, !PT ;  /* 0x0000000b0a097c10 */ /* 0x001fe200087fe4ff */
[----:B--2---:R-:W-:Y:S01]  /*06a0*/  F2F.F64.F32 R20, R6 ;  /* 0x0000000600147310 */ /* 0x004fe20000201800 */
[-C--:B---3--:R-:W-:Y:S01]  /*06b0*/  FMUL R11, R7, R2.reuse ;  /* 0x00000002070b7220 */ /* 0x088fe20000400000 */
[----:B------:R-:W-:-:S06]  /*06c0*/  FMUL R0, R6, R2 ;  /* 0x0000000206007220 */ /* 0x000fcc0000400000 */
[----:B------:R-:W-:Y:S08]  /*06d0*/  F2F.F64.F32 R18, R3 ;  /* 0x0000000300127310 */ /* 0x000ff00000201800 */
[----:B------:R-:W0:Y:S08]  /*06e0*/  F2F.F64.F32 R14, R11 ;  /* 0x0000000b000e7310 */ /* 0x000e300000201800 */
[----:B------:R-:W-:Y:S08]  /*06f0*/  F2F.F64.F32 R16, R7 ;  /* 0x0000000700107310 */ /* 0x000ff00000201800 */
[----:B------:R-:W1:Y:S01]  /*0700*/  F2F.F64.F32 R12, R0 ;  /* 0x00000000000c7310 */ /* 0x000e620000201800 */
[----:B0-----:R-:W-:-:S02]  /*0710*/  DFMA R14, R18, -R20, R14 ;  /* 0x80000014120e722b */ /* 0x001fc4000000000e */
[----:B-1----:R-:W-:-:S08]  /*0720*/  DFMA R12, R16, R18, R12 ;  /* 0x00000012100c722b */ /* 0x002fd0000000000c */
[----:B------:R-:W0:Y:S08]  /*0730*/  F2F.F32.F64 R14, R14 ;  /* 0x0000000e000e7310 */ /* 0x000e300000301000 */
[----:B------:R-:W1:Y:S01]  /*0740*/  F2F.F32.F64 R13, R12 ;  /* 0x0000000c000d7310 */ /* 0x000e620000301000 */
[----:B0-----:R-:W-:Y:S01]  /*0750*/  FADD R3, -R14, -RZ ;  /* 0x800000ff0e037221 */ /* 0x001fe20000000100 */
[----:B-1----:R-:W-:Y:S04]  /*0760*/  REDG.E.ADD.F32.FTZ.RN.STRONG.GPU desc[UR4][R8.64], R13 ;  /* 0x0000000d080079a6 */ /* 0x002fe8000c12f304 */
[----:B------:R-:W-:Y:S01]  /*0770*/  REDG.E.ADD.F32.FTZ.RN.STRONG.GPU desc[UR4][R8.64+0x4], R3 ;  /* 0x00000403080079a6 */ /* 0x000fe2000c12f304 */
[----:B------:R-:W-:Y:S05]  /*0780*/  EXIT ;  /* 0x000000000000794d */ /* 0x000fea0003800000 */
.L_x_0:
[----:B------:R-:W-:-:S00]  /*0790*/  BRA `(.L_x_0) ;  /* 0xfffffffc00fc7947 */ /* 0x000fc0000383ffff */
[----:B------:R-:W-:-:S00]  /*07a0*/  NOP ;  /* 0x0000000000007918 */ /* 0x000fc00000000000 */
        /* <DEDUP_REMOVED lines=13> */
.L_x_2:


//--------------------- .text._Z27cyclid_corr_accum_nlag_fastP6float2S0_mmS0_iPjiiiib --------------------------
	.section	.text._Z27cyclid_corr_accum_nlag_fastP6float2S0_mmS0_iPjiiiib,"ax",@progbits
	.align	128
        .global         _Z27cyclid_corr_accum_nlag_fastP6float2S0_mmS0_iPjiiiib
        .type           _Z27cyclid_corr_accum_nlag_fastP6float2S0_mmS0_iPjiiiib,@function
        .size           _Z27cyclid_corr_accum_nlag_fastP6float2S0_mmS0_iPjiiiib,(.L_x_3 - _Z27cyclid_corr_accum_nlag_fastP6float2S0_mmS0_iPjiiiib)
        .other          _Z27cyclid_corr_accum_nlag_fastP6float2S0_mmS0_iPjiiiib,@"STO_CUDA_ENTRY STV_DEFAULT"
_Z27cyclid_corr_accum_nlag_fastP6float2S0_mmS0_iPjiiiib:
.text._Z27cyclid_corr_accum_nlag_fastP6float2S0_mmS0_iPjiiiib:
[----:B------:R-:W-:Y:S01]  /*0000*/  LDC R1, c[0x0][0x37c] ;  /* 0x0000df00ff017b82 */ /* 0x000fe20000000800 */
[----:B------:R-:W0:Y:S07]  /*0010*/  S2R R7, SR_TID.X ;  /* 0x0000000000077919 */ /* 0x000e2e0000002100 */
[----:B------:R-:W0:Y:S01]  /*0020*/  S2UR UR5, SR_CTAID.X ;  /* 0x00000000000579c3 */ /* 0x000e220000002500 */
[----:B------:R-:W1:Y:S01]  /*0030*/  LDCU UR10, c[0x0][0x3a8] ;  /* 0x00007500ff0a77ac */ /* 0x000e620008000800 */
[----:B------:R-:W2:Y:S01]  /*0040*/  S2R R9, SR_TID.Y ;  /* 0x0000000000097919 */ /* 0x000ea20000002200 */
[----:B------:R-:W1:Y:S05]  /*0050*/  LDCU.64 UR8, c[0x0][0x398] ;  /* 0x00007300ff0877ac */ /* 0x000e6a0008000a00 */
[----:B------:R-:W0:Y:S08]  /*0060*/  LDC R6, c[0x0][0x360] ;  /* 0x0000d800ff067b82 */ /* 0x000e300000000800 */
[----:B------:R-:W2:Y:S01]  /*0070*/  S2UR UR6, SR_CTAID.Y ;  /* 0x00000000000679c3 */ /* 0x000ea20000002600 */
[----:B-1----:R-:W-:-:S07]  /*0080*/  ULEA UR4, UR8, UR10, 0x1 ;  /* 0x0000000a08047291 */ /* 0x002fce000f8e08ff */
[----:B------:R-:W2:Y:S01]  /*0090*/  LDC R0, c[0x0][0x364] ;  /* 0x0000d900ff007b82 */ /* 0x000ea20000000800 */
[----:B------:R-:W-:-:S07]  /*00a0*/  UIADD3 UR4, UPT, UPT, UR4, -0x2, URZ ;  /* 0xfffffffe04047890 */ /* 0x000fce000fffe0ff */
[----:B------:R-:W1:Y:S01]  /*00b0*/  LDC.64 R2, c[0x0][0x3c0] ;  /* 0x0000f000ff027b82 */ /* 0x000e620000000a00 */
[----:B0-----:R-:W-:-:S07]  /*00c0*/  IMAD R6, R6, UR5, R7 ;  /* 0x0000000506067c24 */ /* 0x001fce000f8e0207 */
[----:B------:R-:W0:Y:S01]  /*00d0*/  LDC.64 R4, c[0x0][0x3b0] ;  /* 0x0000ec00ff047b82 */ /* 0x000e220000000a00 */
[----:B--2---:R-:W-:Y:S01]  /*00e0*/  IMAD R7, R0, UR6, R9 ;  /* 0x0000000600077c24 */ /* 0x004fe2000f8e0209 */
[----:B------:R-:W2:Y:S04]  /*00f0*/  LDCU.64 UR6, c[0x0][0x358] ;  /* 0x00006b00ff0677ac */ /* 0x000ea80008000a00 */
[----:B------:R-:W-:-:S05]  /*0100*/  LEA R9, R6, R7, 0x1 ;  /* 0x0000000706097211 */ /* 0x000fca00078e08ff */
[----:B-1----:R-:W-:-:S04]  /*0110*/  IMAD R11, R2, UR4, R9 ;  /* 0x00000004020b7c24 */ /* 0x002fc8000f8e0209 */
[----:B0-----:R-:W-:Y:S02]  /*0120*/  IMAD.WIDE R4, R11, 0x4, R4 ;  /* 0x000000040b047825 */ /* 0x001fe400078e0204 */
[----:B------:R-:W0:Y:S04]  /*0130*/  LDC.64 R10, c[0x0][0x3b8] ;  /* 0x0000ee00ff0a7b82 */ /* 0x000e280000000a00 */
[----:B--2---:R-:W2:Y:S01]  /*0140*/  LDG.E R4, desc[UR6][R4.64] ;  /* 0x0000000604047981 */ /* 0x004ea2000c1e1900 */
[----:B------:R-:W-:Y:S01]  /*0150*/  ISETP.GE.U32.AND P1, PT, R6, UR8, PT ;  /* 0x0000000806007c0c */ /* 0x000fe2000bf26070 */
[----:B0-----:R-:W-:-:S04]  /*0160*/  IMAD R2, R11, UR10, RZ ;  /* 0x0000000a0b027c24 */ /* 0x001fc8000f8e02ff */
[----:B------:R-:W-:Y:S02]  /*0170*/  IMAD R3, R2, R3, RZ ;  /* 0x0000000302037224 */ /* 0x000fe400078e02ff */
[----:B--2---:R-:W-:Y:S01]  /*0180*/  IMAD R0, R4, R11, R10 ;  /* 0x0000000b04007224 */ /* 0x004fe200078e020a */
[----:B------:R-:W-:-:S03]  /*0190*/  SHF.R.S32.HI R11, RZ, 0x1f, R6 ;  /* 0x0000001fff0b7819 */ /* 0x000fc60000011406 */
[----:B------:R-:W-:-:S05]  /*01a0*/  IMAD R0, R0, UR10, R7 ;  /* 0x0000000a00007c24 */ /* 0x000fca000f8e0207 */
[----:B------:R-:W-:-:S04]  /*01b0*/  ISETP.GE.U32.AND P0, PT, R0, R3, PT ;  /* 0x000000030000720c */ /* 0x000fc80003f06070 */
[----:B------:R-:W-:-:S04]  /*01c0*/  ISETP.GE.U32.OR.EX P0, PT, R11, UR9, P0, P1 ;  /* 0x000000090b007c0c */ /* 0x000fc80008706510 */
[----:B------:R-:W-:-:S13]  /*01d0*/  ISETP.GE.OR P0, PT, R7, UR10, P0 ;  /* 0x0000000a07007c0c */ /* 0x000fda0008706670 */
[----:B------:R-:W-:Y:S05]  /*01e0*/  @P0 EXIT ;  /* 0x000000000000094d */ /* 0x000fea0003800000 */
[----:B------:R-:W0:Y:S01]  /*01f0*/  LDC.64 R2, c[0x0][0x380] ;  /* 0x0000e000ff027b82 */ /* 0x000e220000000a00 */
[----:B------:R-:W1:Y:S01]  /*0200*/  LDCU.64 UR4, c[0x0][0x388] ;  /* 0x00007100ff0477ac */ /* 0x000e620008000a00 */
[----:B------:R-:W-:-:S06]  /*0210*/  IADD3 R9, PT, PT, -R6, R9, RZ ;  /* 0x0000000906097210 */ /* 0x000fcc0007ffe1ff */
[----:B------:R-:W2:Y:S01]  /*0220*/  LDC.64 R16, c[0x0][0x3a0] ;  /* 0x0000e800ff107b82 */ /* 0x000ea20000000a00 */
[----:B-1----:R-:W-:-:S04]  /*0230*/  LEA R14, P0, R6, UR4, 0x3 ;  /* 0x00000004060e7c11 */ /* 0x002fc8000f8018ff */
[----:B------:R-:W-:Y:S01]  /*0240*/  LEA.HI.X R15, R6, UR5, R11, 0x3, P0 ;  /* 0x00000005060f7c11 */ /* 0x000fe200080f1c0b */
[----:B0-----:R-:W-:-:S05]  /*0250*/  IMAD.WIDE R2, R9, 0x8, R2 ;  /* 0x0000000809027825 */ /* 0x001fca00078e0202 */
[----:B------:R-:W3:Y:S04]  /*0260*/  LDG.E.64 R14, desc[UR6][R14.64] ;  /* 0x000000060e0e7981 */ /* 0x000ee8000c1e1b00 */
[----:B------:R-:W3:Y:S02]  /*0270*/  LDG.E.64 R2, desc[UR6][R2.64] ;  /* 0x0000000602027981 */ /* 0x000ee4000c1e1b00 */
[-C--:B---3--:R-:W-:Y:S01]  /*0280*/  FMUL R12, R3, R14.reuse ;  /* 0x0000000e030c7220 */ /* 0x088fe20000400000 */
[----:B------:R-:W-:Y:S01]  /*0290*/  F2F.F64.F32 R10, R2 ;  /* 0x00000002000a7310 */ /* 0x000fe20000201800 */
[----:B------:R-:W-:-:S07]  /*02a0*/  FMUL R18, R2, R14 ;  /* 0x0000000e02127220 */ /* 0x000fce0000400000 */
        /* <DEDUP_REMOVED lines=8> */
[----:B--2---:R-:W-:-:S04]  /*0330*/  IMAD.WIDE R2, R0, 0x8, R16 ;  /* 0x0000000800027825 */ /* 0x004fc800078e0210 */
[----:B0-----:R-:W-:Y:S01]  /*0340*/  FADD R7, -R10, -RZ ;  /* 0x800000ff0a077221 */ /* 0x001fe20000000100 */
[----:B-1----:R-:W-:Y:S04]  /*0350*/  REDG.E.ADD.F32.FTZ.RN.STRONG.GPU desc[UR6][R2.64], R5 ;  /* 0x00000005020079a6 */ /* 0x002fe8000c12f306 */
[----:B------:R-:W-:Y:S01]  /*0360*/  REDG.E.ADD.F32.FTZ.RN.STRONG.GPU desc[UR6][R2.64+0x4], R7 ;  /* 0x00000407020079a6 */ /* 0x000fe2000c12f306 */
[----:B------:R-:W-:Y:S05]  /*0370*/  EXIT ;  /* 0x000000000000794d */ /* 0x000fea0003800000 */
.L_x_1:
        /* <DEDUP_REMOVED lines=16> */
.L_x_3:


//--------------------- .nv.shared.reserved.0     --------------------------
	.section	.nv.shared.reserved.0,"aw",@nobits
	.weak		__nv_reservedSMEM_offset_0_alias
	.size		__nv_reservedSMEM_offset_0_alias, 0, 64
	.other		__nv_reservedSMEM_offset_0_alias,@"STO_CUDA_RESERVED_SHARED STV_DEFAULT"
__nv_reservedSMEM_offset_0_alias:
	.zero		0
	.zero		64


//--------------------- .nv.constant0._Z26cyclid_corr_accum_all_polsP6float2S0_mmS0_S0_S0_S0_Pjiiiiimib --------------------------
	.section	.nv.constant0._Z26cyclid_corr_accum_all_polsP6float2S0_mmS0_S0_S0_S0_Pjiiiiimib,"a",@progbits
	.sectionflags	@""
	.align	4
.nv.constant0._Z26cyclid_corr_accum_all_polsP6float2S0_mmS0_S0_S0_S0_Pjiiiiimib:
	.zero		1005


//--------------------- .nv.constant0._Z27cyclid_corr_accum_nlag_fastP6float2S0_mmS0_iPjiiiib --------------------------
	.section	.nv.constant0._Z27cyclid_corr_accum_nlag_fastP6float2S0_mmS0_iPjiiiib,"a",@progbits
	.sectionflags	@""
	.align	4
.nv.constant0._Z27cyclid_corr_accum_nlag_fastP6float2S0_mmS0_iPjiiiib:
	.zero		969


//--------------------- SYMBOLS --------------------------

	.type		.nv.reservedSmem.offset0,@object
	.size		.nv.reservedSmem.offset0,0x4
